//
// Generated by NVIDIA NVVM Compiler
//
// Compiler Build ID: CL-36424714
// Cuda compilation tools, release 13.0, V13.0.88
// Based on NVVM 20.0.0
//

.version 9.0
.target sm_100
.address_size 64

	// .globl	_Z21ph_dRPA_A_sing_kerneliiPdS_S_

.visible .entry _Z21ph_dRPA_A_sing_kerneliiPdS_S_(
	.param .u32 _Z21ph_dRPA_A_sing_kerneliiPdS_S__param_0,
	.param .u32 _Z21ph_dRPA_A_sing_kerneliiPdS_S__param_1,
	.param .u64 .ptr .align 1 _Z21ph_dRPA_A_sing_kerneliiPdS_S__param_2,
	.param .u64 .ptr .align 1 _Z21ph_dRPA_A_sing_kerneliiPdS_S__param_3,
	.param .u64 .ptr .align 1 _Z21ph_dRPA_A_sing_kerneliiPdS_S__param_4
)
{
	.reg .pred 	%p<59>;
	.reg .b32 	%r<170>;
	.reg .b64 	%rd<65>;
	.reg .b64 	%fd<106>;

	ld.param.u32 	%r77, [_Z21ph_dRPA_A_sing_kerneliiPdS_S__param_0];
	ld.param.u32 	%r78, [_Z21ph_dRPA_A_sing_kerneliiPdS_S__param_1];
	ld.param.u64 	%rd20, [_Z21ph_dRPA_A_sing_kerneliiPdS_S__param_2];
	ld.param.u64 	%rd21, [_Z21ph_dRPA_A_sing_kerneliiPdS_S__param_3];
	ld.param.u64 	%rd22, [_Z21ph_dRPA_A_sing_kerneliiPdS_S__param_4];
	cvta.to.global.u64 	%rd1, %rd20;
	cvta.to.global.u64 	%rd2, %rd22;
	cvta.to.global.u64 	%rd3, %rd21;
	sub.s32 	%r1, %r78, %r77;
	mul.lo.s32 	%r2, %r78, %r78;
	mov.u32 	%r79, %ctaid.x;
	mov.u32 	%r80, %ntid.x;
	mov.u32 	%r81, %tid.x;
	mad.lo.s32 	%r152, %r79, %r80, %r81;
	setp.ge.s32 	%p1, %r152, %r1;
	@%p1 bra 	$L__BB0_5;
	setp.lt.s32 	%p2, %r77, 1;
	@%p2 bra 	$L__BB0_5;
	mov.u32 	%r82, %ntid.y;
	and.b32  	%r4, %r77, 7;
	add.s32 	%r5, %r4, -1;
	and.b32  	%r6, %r77, 3;
	and.b32  	%r7, %r77, 2147483640;
	and.b32  	%r8, %r77, 1;
	shl.b32 	%r83, %r78, 3;
	shl.b32 	%r84, %r77, 3;
	sub.s32 	%r9, %r83, %r84;
	mul.lo.s32 	%r85, %r78, %r2;
	shl.b32 	%r10, %r85, 3;
	mov.u32 	%r86, %tid.y;
	mov.u32 	%r87, %ctaid.y;
	mad.lo.s32 	%r154, %r87, %r82, %r86;
	mul.lo.s32 	%r12, %r1, %r77;
	mul.wide.s32 	%rd59, %r1, 8;
$L__BB0_3:
	setp.lt.s32 	%p3, %r154, %r1;
	@%p3 bra 	$L__BB0_6;
$L__BB0_4:
	mov.u32 	%r149, %ntid.x;
	mov.u32 	%r150, %nctaid.x;
	mad.lo.s32 	%r152, %r149, %r150, %r152;
	setp.lt.s32 	%p58, %r152, %r1;
	@%p58 bra 	$L__BB0_3;
$L__BB0_5:
	ret;
$L__BB0_6:
	add.s32 	%r88, %r152, %r77;
	mul.wide.s32 	%rd23, %r88, 8;
	add.s64 	%rd4, %rd1, %rd23;
	mad.lo.s32 	%r89, %r78, 3, %r77;
	add.s32 	%r90, %r89, %r152;
	mad.lo.s32 	%r17, %r78, %r90, %r77;
	shl.b32 	%r91, %r78, 2;
	add.s32 	%r92, %r77, %r91;
	add.s32 	%r93, %r92, %r152;
	mad.lo.s32 	%r18, %r78, %r93, %r77;
	mad.lo.s32 	%r94, %r78, 6, %r77;
	add.s32 	%r95, %r94, %r152;
	mad.lo.s32 	%r19, %r78, %r95, %r77;
	mad.lo.s32 	%r20, %r78, %r88, %r77;
	mul.lo.s32 	%r21, %r88, %r2;
$L__BB0_7:
	add.s32 	%r23, %r154, %r77;
	add.s32 	%r97, %r78, %r77;
	add.s32 	%r98, %r97, %r152;
	mad.lo.s32 	%r99, %r78, %r98, %r77;
	add.s32 	%r100, %r99, %r154;
	mul.lo.s32 	%r24, %r78, %r100;
	shl.b32 	%r101, %r78, 1;
	add.s32 	%r102, %r77, %r101;
	add.s32 	%r103, %r102, %r152;
	mad.lo.s32 	%r104, %r78, %r103, %r77;
	add.s32 	%r105, %r104, %r154;
	mul.lo.s32 	%r25, %r78, %r105;
	add.s32 	%r106, %r17, %r154;
	mul.lo.s32 	%r26, %r78, %r106;
	add.s32 	%r107, %r18, %r154;
	mul.lo.s32 	%r27, %r78, %r107;
	mad.lo.s32 	%r108, %r78, 5, %r77;
	add.s32 	%r109, %r108, %r152;
	mad.lo.s32 	%r110, %r78, %r109, %r77;
	add.s32 	%r111, %r110, %r154;
	mul.lo.s32 	%r28, %r78, %r111;
	add.s32 	%r112, %r19, %r154;
	mul.lo.s32 	%r29, %r78, %r112;
	mad.lo.s32 	%r113, %r78, 7, %r77;
	add.s32 	%r114, %r113, %r152;
	mad.lo.s32 	%r115, %r78, %r114, %r77;
	add.s32 	%r116, %r115, %r154;
	mul.lo.s32 	%r30, %r78, %r116;
	add.s32 	%r117, %r20, %r154;
	mul.lo.s32 	%r31, %r78, %r117;
	mov.b32 	%r155, 0;
$L__BB0_8:
	setp.lt.u32 	%p4, %r77, 8;
	mul.lo.s32 	%r119, %r155, %r1;
	add.s32 	%r120, %r119, %r152;
	mad.lo.s32 	%r33, %r12, %r120, %r154;
	add.s32 	%r34, %r155, %r21;
	mul.wide.u32 	%rd24, %r155, 8;
	add.s64 	%rd5, %rd1, %rd24;
	add.s32 	%r121, %r33, %r119;
	mul.wide.s32 	%rd25, %r121, 8;
	add.s64 	%rd6, %rd2, %rd25;
	mov.b32 	%r168, 0;
	@%p4 bra 	$L__BB0_27;
	neg.s32 	%r165, %r155;
	add.s32 	%r163, %r24, %r155;
	add.s32 	%r162, %r25, %r155;
	add.s32 	%r161, %r26, %r155;
	add.s32 	%r160, %r27, %r155;
	add.s32 	%r159, %r28, %r155;
	add.s32 	%r158, %r29, %r155;
	add.s32 	%r157, %r30, %r155;
	add.s32 	%r156, %r31, %r155;
	mov.b32 	%r166, 0;
	mov.u32 	%r164, %r33;
$L__BB0_10:
	.pragma "nounroll";
	setp.ne.s32 	%p5, %r152, %r154;
	mul.wide.s32 	%rd26, %r156, 8;
	add.s64 	%rd27, %rd3, %rd26;
	ld.global.f64 	%fd1, [%rd27];
	add.f64 	%fd2, %fd1, %fd1;
	mul.wide.s32 	%rd28, %r164, 8;
	add.s64 	%rd7, %rd2, %rd28;
	st.global.f64 	[%rd7], %fd2;
	setp.ne.s32 	%p6, %r165, 0;
	or.pred  	%p7, %p5, %p6;
	@%p7 bra 	$L__BB0_12;
	ld.global.f64 	%fd3, [%rd4];
	ld.global.f64 	%fd4, [%rd5];
	sub.f64 	%fd5, %fd3, %fd4;
	ld.global.f64 	%fd6, [%rd6];
	add.f64 	%fd7, %fd6, %fd5;
	st.global.f64 	[%rd6], %fd7;
$L__BB0_12:
	add.s32 	%r123, %r166, 1;
	mul.wide.s32 	%rd29, %r163, 8;
	add.s64 	%rd30, %rd3, %rd29;
	ld.global.f64 	%fd8, [%rd30];
	add.f64 	%fd9, %fd8, %fd8;
	mul.wide.s32 	%rd8, %r1, 8;
	add.s64 	%rd9, %rd7, %rd8;
	st.global.f64 	[%rd9], %fd9;
	setp.ne.s32 	%p9, %r155, %r123;
	or.pred  	%p10, %p5, %p9;
	@%p10 bra 	$L__BB0_14;
	ld.global.f64 	%fd10, [%rd4];
	ld.global.f64 	%fd11, [%rd5];
	sub.f64 	%fd12, %fd10, %fd11;
	ld.global.f64 	%fd13, [%rd6];
	add.f64 	%fd14, %fd13, %fd12;
	st.global.f64 	[%rd6], %fd14;
$L__BB0_14:
	add.s32 	%r124, %r166, 2;
	mul.wide.s32 	%rd31, %r162, 8;
	add.s64 	%rd32, %rd3, %rd31;
	ld.global.f64 	%fd15, [%rd32];
	add.f64 	%fd16, %fd15, %fd15;
	add.s64 	%rd10, %rd9, %rd8;
	st.global.f64 	[%rd10], %fd16;
	setp.ne.s32 	%p12, %r155, %r124;
	or.pred  	%p13, %p5, %p12;
	@%p13 bra 	$L__BB0_16;
	ld.global.f64 	%fd17, [%rd4];
	ld.global.f64 	%fd18, [%rd5];
	sub.f64 	%fd19, %fd17, %fd18;
	ld.global.f64 	%fd20, [%rd6];
	add.f64 	%fd21, %fd20, %fd19;
	st.global.f64 	[%rd6], %fd21;
$L__BB0_16:
	add.s32 	%r125, %r166, 3;
	mul.wide.s32 	%rd33, %r161, 8;
	add.s64 	%rd34, %rd3, %rd33;
	ld.global.f64 	%fd22, [%rd34];
	add.f64 	%fd23, %fd22, %fd22;
	add.s64 	%rd11, %rd10, %rd8;
	st.global.f64 	[%rd11], %fd23;
	setp.ne.s32 	%p15, %r155, %r125;
	or.pred  	%p16, %p5, %p15;
	@%p16 bra 	$L__BB0_18;
	ld.global.f64 	%fd24, [%rd4];
	ld.global.f64 	%fd25, [%rd5];
	sub.f64 	%fd26, %fd24, %fd25;
	ld.global.f64 	%fd27, [%rd6];
	add.f64 	%fd28, %fd27, %fd26;
	st.global.f64 	[%rd6], %fd28;
$L__BB0_18:
	add.s32 	%r126, %r166, 4;
	mul.wide.s32 	%rd35, %r160, 8;
	add.s64 	%rd36, %rd3, %rd35;
	ld.global.f64 	%fd29, [%rd36];
	add.f64 	%fd30, %fd29, %fd29;
	add.s64 	%rd12, %rd11, %rd8;
	st.global.f64 	[%rd12], %fd30;
	setp.ne.s32 	%p18, %r155, %r126;
	or.pred  	%p19, %p5, %p18;
	@%p19 bra 	$L__BB0_20;
	ld.global.f64 	%fd31, [%rd4];
	ld.global.f64 	%fd32, [%rd5];
	sub.f64 	%fd33, %fd31, %fd32;
	ld.global.f64 	%fd34, [%rd6];
	add.f64 	%fd35, %fd34, %fd33;
	st.global.f64 	[%rd6], %fd35;
$L__BB0_20:
	add.s32 	%r127, %r166, 5;
	mul.wide.s32 	%rd37, %r159, 8;
	add.s64 	%rd38, %rd3, %rd37;
	ld.global.f64 	%fd36, [%rd38];
	add.f64 	%fd37, %fd36, %fd36;
	add.s64 	%rd13, %rd12, %rd8;
	st.global.f64 	[%rd13], %fd37;
	setp.ne.s32 	%p21, %r155, %r127;
	or.pred  	%p22, %p5, %p21;
	@%p22 bra 	$L__BB0_22;
	ld.global.f64 	%fd38, [%rd4];
	ld.global.f64 	%fd39, [%rd5];
	sub.f64 	%fd40, %fd38, %fd39;
	ld.global.f64 	%fd41, [%rd6];
	add.f64 	%fd42, %fd41, %fd40;
	st.global.f64 	[%rd6], %fd42;
$L__BB0_22:
	add.s32 	%r128, %r166, 6;
	mul.wide.s32 	%rd39, %r158, 8;
	add.s64 	%rd40, %rd3, %rd39;
	ld.global.f64 	%fd43, [%rd40];
	add.f64 	%fd44, %fd43, %fd43;
	add.s64 	%rd14, %rd13, %rd8;
	st.global.f64 	[%rd14], %fd44;
	setp.ne.s32 	%p24, %r155, %r128;
	or.pred  	%p25, %p5, %p24;
	@%p25 bra 	$L__BB0_24;
	ld.global.f64 	%fd45, [%rd4];
	ld.global.f64 	%fd46, [%rd5];
	sub.f64 	%fd47, %fd45, %fd46;
	ld.global.f64 	%fd48, [%rd6];
	add.f64 	%fd49, %fd48, %fd47;
	st.global.f64 	[%rd6], %fd49;
$L__BB0_24:
	add.s32 	%r129, %r166, 7;
	mul.wide.s32 	%rd41, %r157, 8;
	add.s64 	%rd42, %rd3, %rd41;
	ld.global.f64 	%fd50, [%rd42];
	add.f64 	%fd51, %fd50, %fd50;
	add.s64 	%rd43, %rd14, %rd8;
	st.global.f64 	[%rd43], %fd51;
	setp.ne.s32 	%p27, %r155, %r129;
	or.pred  	%p28, %p5, %p27;
	@%p28 bra 	$L__BB0_26;
	ld.global.f64 	%fd52, [%rd4];
	ld.global.f64 	%fd53, [%rd5];
	sub.f64 	%fd54, %fd52, %fd53;
	ld.global.f64 	%fd55, [%rd6];
	add.f64 	%fd56, %fd55, %fd54;
	st.global.f64 	[%rd6], %fd56;
$L__BB0_26:
	add.s32 	%r166, %r166, 8;
	add.s32 	%r165, %r165, 8;
	add.s32 	%r164, %r164, %r9;
	add.s32 	%r163, %r163, %r10;
	add.s32 	%r162, %r162, %r10;
	add.s32 	%r161, %r161, %r10;
	add.s32 	%r160, %r160, %r10;
	add.s32 	%r159, %r159, %r10;
	add.s32 	%r158, %r158, %r10;
	add.s32 	%r157, %r157, %r10;
	add.s32 	%r156, %r156, %r10;
	setp.ne.s32 	%p29, %r166, %r7;
	mov.u32 	%r168, %r7;
	@%p29 bra 	$L__BB0_10;
$L__BB0_27:
	setp.eq.s32 	%p30, %r4, 0;
	@%p30 bra 	$L__BB0_48;
	setp.lt.u32 	%p31, %r5, 3;
	@%p31 bra 	$L__BB0_38;
	setp.ne.s32 	%p32, %r152, %r154;
	mad.lo.s32 	%r67, %r168, %r2, %r23;
	mad.lo.s32 	%r130, %r67, %r78, %r34;
	mul.wide.s32 	%rd44, %r130, 8;
	add.s64 	%rd45, %rd3, %rd44;
	ld.global.f64 	%fd57, [%rd45];
	add.f64 	%fd58, %fd57, %fd57;
	mad.lo.s32 	%r131, %r168, %r1, %r33;
	mul.wide.s32 	%rd46, %r131, 8;
	add.s64 	%rd15, %rd2, %rd46;
	st.global.f64 	[%rd15], %fd58;
	setp.ne.s32 	%p33, %r155, %r168;
	or.pred  	%p34, %p32, %p33;
	@%p34 bra 	$L__BB0_31;
	ld.global.f64 	%fd59, [%rd4];
	ld.global.f64 	%fd60, [%rd5];
	sub.f64 	%fd61, %fd59, %fd60;
	ld.global.f64 	%fd62, [%rd6];
	add.f64 	%fd63, %fd62, %fd61;
	st.global.f64 	[%rd6], %fd63;
$L__BB0_31:
	add.s32 	%r132, %r168, 1;
	add.s32 	%r68, %r67, %r2;
	mad.lo.s32 	%r133, %r68, %r78, %r34;
	mul.wide.s32 	%rd47, %r133, 8;
	add.s64 	%rd48, %rd3, %rd47;
	ld.global.f64 	%fd64, [%rd48];
	add.f64 	%fd65, %fd64, %fd64;
	add.s64 	%rd17, %rd15, %rd59;
	st.global.f64 	[%rd17], %fd65;
	setp.ne.s32 	%p36, %r155, %r132;
	or.pred  	%p37, %p32, %p36;
	@%p37 bra 	$L__BB0_33;
	ld.global.f64 	%fd66, [%rd4];
	ld.global.f64 	%fd67, [%rd5];
	sub.f64 	%fd68, %fd66, %fd67;
	ld.global.f64 	%fd69, [%rd6];
	add.f64 	%fd70, %fd69, %fd68;
	st.global.f64 	[%rd6], %fd70;
$L__BB0_33:
	add.s32 	%r134, %r168, 2;
	add.s32 	%r69, %r68, %r2;
	mad.lo.s32 	%r135, %r69, %r78, %r34;
	mul.wide.s32 	%rd49, %r135, 8;
	add.s64 	%rd50, %rd3, %rd49;
	ld.global.f64 	%fd71, [%rd50];
	add.f64 	%fd72, %fd71, %fd71;
	add.s64 	%rd18, %rd17, %rd59;
	st.global.f64 	[%rd18], %fd72;
	setp.ne.s32 	%p39, %r155, %r134;
	or.pred  	%p40, %p32, %p39;
	@%p40 bra 	$L__BB0_35;
	ld.global.f64 	%fd73, [%rd4];
	ld.global.f64 	%fd74, [%rd5];
	sub.f64 	%fd75, %fd73, %fd74;
	ld.global.f64 	%fd76, [%rd6];
	add.f64 	%fd77, %fd76, %fd75;
	st.global.f64 	[%rd6], %fd77;
$L__BB0_35:
	add.s32 	%r136, %r168, 3;
	add.s32 	%r137, %r69, %r2;
	mad.lo.s32 	%r138, %r137, %r78, %r34;
	mul.wide.s32 	%rd51, %r138, 8;
	add.s64 	%rd52, %rd3, %rd51;
	ld.global.f64 	%fd78, [%rd52];
	add.f64 	%fd79, %fd78, %fd78;
	add.s64 	%rd53, %rd18, %rd59;
	st.global.f64 	[%rd53], %fd79;
	setp.ne.s32 	%p42, %r155, %r136;
	or.pred  	%p43, %p32, %p42;
	@%p43 bra 	$L__BB0_37;
	ld.global.f64 	%fd80, [%rd4];
	ld.global.f64 	%fd81, [%rd5];
	sub.f64 	%fd82, %fd80, %fd81;
	ld.global.f64 	%fd83, [%rd6];
	add.f64 	%fd84, %fd83, %fd82;
	st.global.f64 	[%rd6], %fd84;
$L__BB0_37:
	add.s32 	%r168, %r168, 4;
$L__BB0_38:
	setp.eq.s32 	%p44, %r6, 0;
	@%p44 bra 	$L__BB0_48;
	setp.eq.s32 	%p45, %r6, 1;
	@%p45 bra 	$L__BB0_45;
	setp.ne.s32 	%p46, %r152, %r154;
	mad.lo.s32 	%r72, %r168, %r2, %r23;
	mad.lo.s32 	%r139, %r72, %r78, %r34;
	mul.wide.s32 	%rd54, %r139, 8;
	add.s64 	%rd55, %rd3, %rd54;
	ld.global.f64 	%fd85, [%rd55];
	add.f64 	%fd86, %fd85, %fd85;
	mad.lo.s32 	%r140, %r168, %r1, %r33;
	mul.wide.s32 	%rd56, %r140, 8;
	add.s64 	%rd19, %rd2, %rd56;
	st.global.f64 	[%rd19], %fd86;
	setp.ne.s32 	%p47, %r155, %r168;
	or.pred  	%p48, %p46, %p47;
	@%p48 bra 	$L__BB0_42;
	ld.global.f64 	%fd87, [%rd4];
	ld.global.f64 	%fd88, [%rd5];
	sub.f64 	%fd89, %fd87, %fd88;
	ld.global.f64 	%fd90, [%rd6];
	add.f64 	%fd91, %fd90, %fd89;
	st.global.f64 	[%rd6], %fd91;
$L__BB0_42:
	add.s32 	%r141, %r168, 1;
	add.s32 	%r142, %r72, %r2;
	mad.lo.s32 	%r143, %r142, %r78, %r34;
	mul.wide.s32 	%rd57, %r143, 8;
	add.s64 	%rd58, %rd3, %rd57;
	ld.global.f64 	%fd92, [%rd58];
	add.f64 	%fd93, %fd92, %fd92;
	add.s64 	%rd60, %rd19, %rd59;
	st.global.f64 	[%rd60], %fd93;
	setp.ne.s32 	%p50, %r155, %r141;
	or.pred  	%p51, %p46, %p50;
	@%p51 bra 	$L__BB0_44;
	ld.global.f64 	%fd94, [%rd4];
	ld.global.f64 	%fd95, [%rd5];
	sub.f64 	%fd96, %fd94, %fd95;
	ld.global.f64 	%fd97, [%rd6];
	add.f64 	%fd98, %fd97, %fd96;
	st.global.f64 	[%rd6], %fd98;
$L__BB0_44:
	add.s32 	%r168, %r168, 2;
$L__BB0_45:
	setp.eq.s32 	%p52, %r8, 0;
	@%p52 bra 	$L__BB0_48;
	setp.ne.s32 	%p53, %r152, %r154;
	mad.lo.s32 	%r144, %r168, %r2, %r23;
	mad.lo.s32 	%r145, %r144, %r78, %r34;
	mul.wide.s32 	%rd61, %r145, 8;
	add.s64 	%rd62, %rd3, %rd61;
	ld.global.f64 	%fd99, [%rd62];
	add.f64 	%fd100, %fd99, %fd99;
	mad.lo.s32 	%r146, %r168, %r1, %r33;
	mul.wide.s32 	%rd63, %r146, 8;
	add.s64 	%rd64, %rd2, %rd63;
	st.global.f64 	[%rd64], %fd100;
	setp.ne.s32 	%p54, %r155, %r168;
	or.pred  	%p55, %p53, %p54;
	@%p55 bra 	$L__BB0_48;
	ld.global.f64 	%fd101, [%rd4];
	ld.global.f64 	%fd102, [%rd5];
	sub.f64 	%fd103, %fd101, %fd102;
	ld.global.f64 	%fd104, [%rd6];
	add.f64 	%fd105, %fd104, %fd103;
	st.global.f64 	[%rd6], %fd105;
$L__BB0_48:
	add.s32 	%r155, %r155, 1;
	setp.ne.s32 	%p56, %r155, %r77;
	@%p56 bra 	$L__BB0_8;
	mov.u32 	%r147, %ntid.y;
	mov.u32 	%r148, %nctaid.y;
	mad.lo.s32 	%r154, %r147, %r148, %r154;
	setp.lt.s32 	%p57, %r154, %r1;
	@%p57 bra 	$L__BB0_7;
	bra.uni 	$L__BB0_4;

}


// ===== COMPILED SASS (sm_100) =====

	.target	sm_100

	.elftype	@"ET_EXEC"


//--------------------- .note.nv.tkinfo           --------------------------
	.section	.note.nv.tkinfo,"",@"SHT_NOTE"
	.sectionflags	@"SHF_NOTE_NV_TKINFO"
	.tkinfo
        /*0018*/ 	.word	0x00000002
        /*0030*/ 	.string	""
        /*0030*/ 	.string	"ptxas"
        /*0030*/ 	.string	"Cuda compilation tools, release 13.0, V13.0.88"
        /*0030*/ 	.string	"Build cuda_13.0.r13.0/compiler.36424714_0"
        /*0030*/ 	.string	"-arch sm_100 -m 64 "



//--------------------- .note.nv.cuinfo           --------------------------
	.section	.note.nv.cuinfo,"",@"SHT_NOTE"
	.sectionflags	@"SHF_NOTE_NV_CUINFO"
        /*0018*/ 	.short	0x0002
        /*001a*/ 	.short	0x0064
        /*001c*/ 	.short	0x0082
	.zero		2


//--------------------- .nv.info                  --------------------------
	.section	.nv.info,"",@"SHT_CUDA_INFO"
	.align	4


	//----- nvinfo : EIATTR_REGCOUNT
	.align		4
        /*0000*/ 	.byte	0x04, 0x2f
        /*0002*/ 	.short	(.L_1 - .L_0)
	.align		4
.L_0:
        /*0004*/ 	.word	index@(_Z21ph_dRPA_A_sing_kerneliiPdS_S_)
        /*0008*/ 	.word	0x00000030


	//----- nvinfo : EIATTR_FRAME_SIZE
	.align		4
.L_1:
        /*000c*/ 	.byte	0x04, 0x11
        /*000e*/ 	.short	(.L_3 - .L_2)
	.align		4
.L_2:
        /*0010*/ 	.word	index@(_Z21ph_dRPA_A_sing_kerneliiPdS_S_)
        /*0014*/ 	.word	0x00000000


	//----- nvinfo : EIATTR_MIN_STACK_SIZE
	.align		4
.L_3:
        /*0018*/ 	.byte	0x04, 0x12
        /*001a*/ 	.short	(.L_5 - .L_4)
	.align		4
.L_4:
        /*001c*/ 	.word	index@(_Z21ph_dRPA_A_sing_kerneliiPdS_S_)
        /*0020*/ 	.word	0x00000000
.L_5:


//--------------------- .nv.compat                --------------------------
	.section	.nv.compat,"",@"SHT_CUDA_COMPAT_INFO"
	.align	4
        /*0000*/ 	.byte	0x02, 0x09, 0x00, 0x00, 0x02, 0x02, 0x01, 0x00, 0x02, 0x05, 0x05, 0x00, 0x03, 0x07, 0x01, 0x01
        /*0010*/ 	.byte	0x02, 0x03, 0x00, 0x00, 0x02, 0x06, 0x01, 0x00, 0x04, 0x0b, 0x08, 0x00, 0x01, 0x00, 0x00, 0x00
        /*0020*/ 	.byte	0x00, 0x00, 0x00, 0x00


//--------------------- .nv.info._Z21ph_dRPA_A_sing_kerneliiPdS_S_ --------------------------
	.section	.nv.info._Z21ph_dRPA_A_sing_kerneliiPdS_S_,"",@"SHT_CUDA_INFO"
	.sectionflags	@""
	.align	4


	//----- nvinfo : EIATTR_CUDA_API_VERSION
	.align		4
        /*0000*/ 	.byte	0x04, 0x37
        /*0002*/ 	.short	(.L_7 - .L_6)
.L_6:
        /*0004*/ 	.word	0x00000082


	//----- nvinfo : EIATTR_KPARAM_INFO
	.align		4
.L_7:
        /*0008*/ 	.byte	0x04, 0x17
        /*000a*/ 	.short	(.L_9 - .L_8)
.L_8:
        /*000c*/ 	.word	0x00000000
        /*0010*/ 	.short	0x0004
        /*0012*/ 	.short	0x0018
        /*0014*/ 	.byte	0x00, 0xf5, 0x21, 0x00


	//----- nvinfo : EIATTR_KPARAM_INFO
	.align		4
.L_9:
        /*0018*/ 	.byte	0x04, 0x17
        /*001a*/ 	.short	(.L_11 - .L_10)
.L_10:
        /*001c*/ 	.word	0x00000000
        /*0020*/ 	.short	0x0003
        /*0022*/ 	.short	0x0010
        /*0024*/ 	.byte	0x00, 0xf5, 0x21, 0x00


	//----- nvinfo : EIATTR_KPARAM_INFO
	.align		4
.L_11:
        /*0028*/ 	.byte	0x04, 0x17
        /*002a*/ 	.short	(.L_13 - .L_12)
.L_12:
        /*002c*/ 	.word	0x00000000
        /*0030*/ 	.short	0x0002
        /*0032*/ 	.short	0x0008
        /*0034*/ 	.byte	0x00, 0xf5, 0x21, 0x00


	//----- nvinfo : EIATTR_KPARAM_INFO
	.align		4
.L_13:
        /*0038*/ 	.byte	0x04, 0x17
        /*003a*/ 	.short	(.L_15 - .L_14)
.L_14:
        /*003c*/ 	.word	0x00000000
        /*0040*/ 	.short	0x0001
        /*0042*/ 	.short	0x0004
        /*0044*/ 	.byte	0x00, 0xf0, 0x11, 0x00


	//----- nvinfo : EIATTR_KPARAM_INFO
	.align		4
.L_15:
        /*0048*/ 	.byte	0x04, 0x17
        /*004a*/ 	.short	(.L_17 - .L_16)
.L_16:
        /*004c*/ 	.word	0x00000000
        /*0050*/ 	.short	0x0000
        /*0052*/ 	.short	0x0000
        /*0054*/ 	.byte	0x00, 0xf0, 0x11, 0x00


	//----- nvinfo : EIATTR_SPARSE_MMA_MASK
	.align		4
.L_17:
        /*0058*/ 	.byte	0x03, 0x50
        /*005a*/ 	.short	0x0000


	//----- nvinfo : EIATTR_MAXREG_COUNT
	.align		4
        /*005c*/ 	.byte	0x03, 0x1b
        /*005e*/ 	.short	0x00ff


	//----- nvinfo : EIATTR_MERCURY_ISA_VERSION
	.align		4
        /*0060*/ 	.byte	0x03, 0x5f
        /*0062*/ 	.short	0x0101


	//----- nvinfo : EIATTR_VRC_CTA_INIT_COUNT
	.align		4
        /*0064*/ 	.byte	0x02, 0x4a
	.zero		1
	.zero		1


	//----- nvinfo : EIATTR_EXIT_INSTR_OFFSETS
	.align		4
        /*0068*/ 	.byte	0x04, 0x1c
        /*006a*/ 	.short	(.L_19 - .L_18)


	//   ....[0]....
.L_18:
        /*006c*/ 	.word	0x00000080


	//   ....[1]....
        /*0070*/ 	.word	0x000000b0


	//   ....[2]....
        /*0074*/ 	.word	0x00001850


	//----- nvinfo : EIATTR_CRS_STACK_SIZE
	.align		4
.L_19:
        /*0078*/ 	.byte	0x04, 0x1e
        /*007a*/ 	.short	(.L_21 - .L_20)
.L_20:
        /*007c*/ 	.word	0x00000000


	//----- nvinfo : EIATTR_CBANK_PARAM_SIZE
	.align		4
.L_21:
        /*0080*/ 	.byte	0x03, 0x19
        /*0082*/ 	.short	0x0020


	//----- nvinfo : EIATTR_PARAM_CBANK
	.align		4
        /*0084*/ 	.byte	0x04, 0x0a
        /*0086*/ 	.short	(.L_23 - .L_22)
	.align		4
.L_22:
        /*0088*/ 	.word	index@(.nv.constant0._Z21ph_dRPA_A_sing_kerneliiPdS_S_)
        /*008c*/ 	.short	0x0380
        /*008e*/ 	.short	0x0020


	//----- nvinfo : EIATTR_SW_WAR
	.align		4
.L_23:
        /*0090*/ 	.byte	0x04, 0x36
        /*0092*/ 	.short	(.L_25 - .L_24)
.L_24:
        /*0094*/ 	.word	0x00000008
.L_25:


//--------------------- .nv.callgraph             --------------------------
	.section	.nv.callgraph,"",@"SHT_CUDA_CALLGRAPH"
	.align	4
	.sectionentsize	8
	.align		4
        /*0000*/ 	.word	0x00000000
	.align		4
        /*0004*/ 	.word	0xffffffff
	.align		4
        /*0008*/ 	.word	0x00000000
	.align		4
        /*000c*/ 	.word	0xfffffffe
	.align		4
        /*0010*/ 	.word	0x00000000
	.align		4
        /*0014*/ 	.word	0xfffffffd
	.align		4
        /*0018*/ 	.word	0x00000000
	.align		4
        /*001c*/ 	.word	0xfffffffc


//--------------------- .text._Z21ph_dRPA_A_sing_kerneliiPdS_S_ --------------------------
	.section	.text._Z21ph_dRPA_A_sing_kerneliiPdS_S_,"ax",@progbits
	.align	128
        .global         _Z21ph_dRPA_A_sing_kerneliiPdS_S_
        .type           _Z21ph_dRPA_A_sing_kerneliiPdS_S_,@function
        .size           _Z21ph_dRPA_A_sing_kerneliiPdS_S_,(.L_x_16 - _Z21ph_dRPA_A_sing_kerneliiPdS_S_)
        .other          _Z21ph_dRPA_A_sing_kerneliiPdS_S_,@"STO_CUDA_ENTRY STV_DEFAULT"
_Z21ph_dRPA_A_sing_kerneliiPdS_S_:
.text._Z21ph_dRPA_A_sing_kerneliiPdS_S_:
[----:B------:R-:W-:Y:S01]  /*0000*/  LDC R1, c[0x0][0x37c] ;  /* 0x0000df00ff017b82 */ /* 0x000fe20000000800 */
[----:B------:R-:W0:Y:S07]  /*0010*/  S2R R0, SR_TID.X ;  /* 0x0000000000007919 */ /* 0x000e2e0000002100 */
[----:B------:R-:W0:Y:S01]  /*0020*/  S2UR UR4, SR_CTAID.X ;  /* 0x00000000000479c3 */ /* 0x000e220000002500 */
[----:B------:R-:W1:Y:S07]  /*0030*/  LDCU.64 UR14, c[0x0][0x380] ;  /* 0x00007000ff0e77ac */ /* 0x000e6e0008000a00 */
[----:B------:R-:W0:Y:S01]  /*0040*/  LDC R3, c[0x0][0x360] ;  /* 0x0000d800ff037b82 */ /* 0x000e220000000800 */
[----:B-1----:R-:W-:Y:S01]  /*0050*/  UIADD3 UR6, UPT, UPT, UR15, -UR14, URZ ;  /* 0x8000000e0f067290 */ /* 0x002fe2000fffe0ff */
[----:B0-----:R-:W-:-:S05]  /*0060*/  IMAD R3, R3, UR4, R0 ;  /* 0x0000000403037c24 */ /* 0x001fca000f8e0200 */
[----:B------:R-:W-:-:S13]  /*0070*/  ISETP.GE.AND P0, PT, R3, UR6, PT ;  /* 0x0000000603007c0c */ /* 0x000fda000bf06270 */
[----:B------:R-:W-:Y:S05]  /*0080*/  @P0 EXIT ;  /* 0x000000000000094d */ /* 0x000fea0003800000 */
[----:B------:R-:W-:-:S06]  /*0090*/  UISETP.GE.AND UP0, UPT, UR14, 0x1, UPT ;  /* 0x000000010e00788c */ /* 0x000fcc000bf06270 */
[----:B------:R-:W-:-:S13]  /*00a0*/  PLOP3.LUT P0, PT, PT, PT, UP0, 0x80, 0x8 ;  /* 0x000000000008781c */ /* 0x000fda0003f0f008 */
[----:B------:R-:W-:Y:S05]  /*00b0*/  @!P0 EXIT ;  /* 0x000000000000894d */ /* 0x000fea0003800000 */
[----:B------:R-:W0:Y:S01]  /*00c0*/  S2R R0, SR_TID.Y ;  /* 0x0000000000007919 */ /* 0x000e220000002200 */
[----:B------:R-:W0:Y:S01]  /*00d0*/  LDCU UR9, c[0x0][0x364] ;  /* 0x00006c80ff0977ac */ /* 0x000e220008000800 */
[----:B------:R-:W0:Y:S01]  /*00e0*/  S2R R5, SR_CTAID.Y ;  /* 0x0000000000057919 */ /* 0x000e220000002600 */
[----:B------:R-:W-:Y:S02]  /*00f0*/  ULOP3.LUT UR4, UR14, 0x7, URZ, 0xc0, !UPT ;  /* 0x000000070e047892 */ /* 0x000fe4000f8ec0ff */
[----:B------:R-:W-:Y:S02]  /*0100*/  UIMAD UR10, UR15, UR15, URZ ;  /* 0x0000000f0f0a72a4 */ /* 0x000fe4000f8e02ff */
[----:B------:R-:W-:Y:S02]  /*0110*/  UIADD3 UR4, UPT, UPT, UR4, -0x1, URZ ;  /* 0xffffffff04047890 */ /* 0x000fe4000fffe0ff */
[----:B------:R-:W-:Y:S01]  /*0120*/  USHF.L.U32 UR5, UR14, 0x3, URZ ;  /* 0x000000030e057899 */ /* 0x000fe200080006ff */
[----:B------:R-:W1:Y:S03]  /*0130*/  LDCU.64 UR12, c[0x0][0x358] ;  /* 0x00006b00ff0c77ac */ /* 0x000e660008000a00 */
[----:B------:R-:W-:Y:S01]  /*0140*/  MOV R2, UR4 ;  /* 0x0000000400027c02 */ /* 0x000fe20008000f00 */
[----:B------:R-:W-:-:S03]  /*0150*/  ULOP3.LUT UR7, UR14, 0x7ffffff8, URZ, 0xc0, !UPT ;  /* 0x7ffffff80e077892 */ /* 0x000fc6000f8ec0ff */
[----:B------:R-:W-:Y:S01]  /*0160*/  ISETP.GE.U32.AND P1, PT, R2, 0x3, PT ;  /* 0x000000030200780c */ /* 0x000fe20003f26070 */
[----:B------:R-:W-:Y:S02]  /*0170*/  ULEA UR5, UR15, -UR5, 0x3 ;  /* 0x800000050f057291 */ /* 0x000fe4000f8e18ff */
[----:B------:R-:W-:Y:S01]  /*0180*/  UIMAD UR8, UR10, UR15, URZ ;  /* 0x0000000f0a0872a4 */ /* 0x000fe2000f8e02ff */
[----:B01----:R-:W-:-:S11]  /*0190*/  IMAD R0, R5, UR9, R0 ;  /* 0x0000000905007c24 */ /* 0x003fd6000f8e0200 */
.L_x_14:
[----:B------:R-:W-:Y:S01]  /*01a0*/  ISETP.GE.AND P0, PT, R0, UR6, PT ;  /* 0x0000000600007c0c */ /* 0x000fe2000bf06270 */
[----:B------:R-:W-:-:S12]  /*01b0*/  BSSY.RECONVERGENT B0, `(.L_x_0) ;  /* 0x0000164000007945 */ /* 0x000fd80003800200 */
[----:B0123--:R-:W-:Y:S05]  /*01c0*/  @P0 BRA `(.L_x_1) ;  /* 0x0000001400880947 */ /* 0x00ffea0003800000 */
[----:B------:R-:W0:Y:S08]  /*01d0*/  LDC.64 R6, c[0x0][0x380] ;  /* 0x0000e000ff067b82 */ /* 0x000e300000000a00 */
[----:B------:R-:W1:Y:S01]  /*01e0*/  LDC.64 R20, c[0x0][0x388] ;  /* 0x0000e200ff147b82 */ /* 0x000e620000000a00 */
[CC--:B0-----:R-:W-:Y:S01]  /*01f0*/  LEA R2, R7.reuse, R6.reuse, 0x2 ;  /* 0x0000000607027211 */ /* 0x0c1fe200078e10ff */
[----:B------:R-:W-:Y:S01]  /*0200*/  IMAD R4, R7, 0x6, R6 ;  /* 0x0000000607047824 */ /* 0x000fe200078e0206 */
[----:B------:R-:W-:-:S03]  /*0210*/  IADD3 R9, PT, PT, R3, R6, RZ ;  /* 0x0000000603097210 */ /* 0x000fc60007ffe0ff */
[----:B------:R-:W-:Y:S01]  /*0220*/  IMAD.IADD R2, R2, 0x1, R3 ;  /* 0x0000000102027824 */ /* 0x000fe200078e0203 */
[----:B------:R-:W-:Y:S01]  /*0230*/  IADD3 R4, PT, PT, R4, R3, RZ ;  /* 0x0000000304047210 */ /* 0x000fe20007ffe0ff */
[----:B-1----:R-:W-:-:S04]  /*0240*/  IMAD.WIDE R20, R9, 0x8, R20 ;  /* 0x0000000809147825 */ /* 0x002fc800078e0214 */
[-CC-:B------:R-:W-:Y:S02]  /*0250*/  IMAD R5, R2, R7.reuse, R6.reuse ;  /* 0x0000000702057224 */ /* 0x180fe400078e0206 */
[----:B------:R-:W-:Y:S02]  /*0260*/  IMAD R7, R4, R7, R6 ;  /* 0x0000000704077224 */ /* 0x000fe400078e0206 */
[----:B------:R-:W-:-:S07]  /*0270*/  IMAD R2, R9, UR10, RZ ;  /* 0x0000000a09027c24 */ /* 0x000fce000f8e02ff */
.L_x_13:
[----:B0-----:R-:W0:Y:S01]  /*0280*/  LDC.64 R10, c[0x0][0x380] ;  /* 0x0000e000ff0a7b82 */ /* 0x001e220000000a00 */
[----:B-1----:R-:W1:Y:S01]  /*0290*/  LDCU UR4, c[0x0][0x380] ;  /* 0x00007000ff0477ac */ /* 0x002e620008000800 */
[----:B------:R-:W-:Y:S02]  /*02a0*/  IMAD.MOV.U32 R13, RZ, RZ, RZ ;  /* 0x000000ffff0d7224 */ /* 0x000fe400078e00ff */
[----:B0-----:R-:W-:Y:S01]  /*02b0*/  IMAD R4, R11, 0x3, R10 ;  /* 0x000000030b047824 */ /* 0x001fe200078e020a */
[----:B------:R-:W-:-:S04]  /*02c0*/  IADD3 R9, PT, PT, R3, R10, RZ ;  /* 0x0000000a03097210 */ /* 0x000fc80007ffe0ff */
[----:B------:R-:W-:Y:S01]  /*02d0*/  IADD3 R4, PT, PT, R4, R3, RZ ;  /* 0x0000000304047210 */ /* 0x000fe20007ffe0ff */
[----:B------:R-:W-:-:S04]  /*02e0*/  IMAD R9, R9, R11, R10 ;  /* 0x0000000b09097224 */ /* 0x000fc800078e020a */
[----:B------:R-:W-:Y:S01]  /*02f0*/  IMAD R11, R4, R11, R10 ;  /* 0x0000000b040b7224 */ /* 0x000fe200078e020a */
[----:B-123--:R-:W-:-:S07]  /*0300*/  IADD3 R4, PT, PT, R0, UR4, RZ ;  /* 0x0000000400047c10 */ /* 0x00efce000fffe0ff */
.L_x_12:
[----:B0-----:R-:W0:Y:S01]  /*0310*/  LDCU UR4, c[0x0][0x380] ;  /* 0x00007000ff0477ac */ /* 0x001e220008000800 */
[----:B-1----:R-:W1:Y:S01]  /*0320*/  LDC.64 R16, c[0x0][0x388] ;  /* 0x0000e200ff107b82 */ /* 0x002e620000000a00 */
[----:B---3--:R-:W-:Y:S01]  /*0330*/  IMAD R15, R13, UR6, R3 ;  /* 0x000000060d0f7c24 */ /* 0x008fe2000f8e0203 */
[----:B--2---:R-:W2:Y:S01]  /*0340*/  LDCU UR9, c[0x0][0x380] ;  /* 0x00007000ff0977ac */ /* 0x004ea20008000800 */
[----:B------:R-:W-:Y:S01]  /*0350*/  IMAD.MOV.U32 R29, RZ, RZ, RZ ;  /* 0x000000ffff1d7224 */ /* 0x000fe200078e00ff */
[----:B------:R-:W3:Y:S01]  /*0360*/  LDCU.64 UR14, c[0x0][0x398] ;  /* 0x00007300ff0e77ac */ /* 0x000ee20008000a00 */
[----:B0-----:R-:W-:Y:S02]  /*0370*/  UIMAD UR4, UR6, UR4, URZ ;  /* 0x00000004060472a4 */ /* 0x001fe4000f8e02ff */
[----:B--2---:R-:W-:-:S04]  /*0380*/  UISETP.GE.U32.AND UP0, UPT, UR9, 0x8, UPT ;  /* 0x000000080900788c */ /* 0x004fc8000bf06070 */
[----:B------:R-:W-:Y:S01]  /*0390*/  IMAD R6, R15, UR4, R0 ;  /* 0x000000040f067c24 */ /* 0x000fe2000f8e0200 */
[----:B---3--:R-:W-:Y:S01]  /*03a0*/  MOV R18, UR14 ;  /* 0x0000000e00127c02 */ /* 0x008fe20008000f00 */
[----:B-1----:R-:W-:Y:S01]  /*03b0*/  IMAD.WIDE.U32 R16, R13, 0x8, R16 ;  /* 0x000000080d107825 */ /* 0x002fe200078e0010 */
[----:B------:R-:W-:-:S03]  /*03c0*/  MOV R19, UR15 ;  /* 0x0000000f00137c02 */ /* 0x000fc60008000f00 */
[----:B------:R-:W-:-:S04]  /*03d0*/  IMAD R15, R13, UR6, R6 ;  /* 0x000000060d0f7c24 */ /* 0x000fc8000f8e0206 */
[----:B------:R-:W-:Y:S01]  /*03e0*/  IMAD.WIDE R14, R15, 0x8, R18 ;  /* 0x000000080f0e7825 */ /* 0x000fe200078e0212 */
[----:B------:R-:W-:Y:S06]  /*03f0*/  BRA.U !UP0, `(.L_x_2) ;  /* 0x0000000908947547 */ /* 0x000fec000b800000 */
[----:B------:R-:W0:Y:S01]  /*0400*/  LDC.64 R18, c[0x0][0x380] ;  /* 0x0000e000ff127b82 */ /* 0x000e220000000a00 */
[----:B------:R-:W1:Y:S01]  /*0410*/  LDCU UR4, c[0x0][0x384] ;  /* 0x00007080ff0477ac */ /* 0x000e620008000800 */
[-C--:B------:R-:W-:Y:S02]  /*0420*/  IADD3 R24, PT, PT, R5, R0.reuse, RZ ;  /* 0x0000000005187210 */ /* 0x080fe40007ffe0ff */
[----:B------:R-:W-:Y:S02]  /*0430*/  ISETP.NE.AND P0, PT, R3, R0, PT ;  /* 0x000000000300720c */ /* 0x000fe40003f05270 */
[----:B------:R-:W-:Y:S01]  /*0440*/  IADD3 R32, PT, PT, -R13, RZ, RZ ;  /* 0x000000ff0d207210 */ /* 0x000fe20007ffe1ff */
[----:B-1----:R-:W-:Y:S02]  /*0450*/  IMAD R33, R24, UR4, R13 ;  /* 0x0000000418217c24 */ /* 0x002fe4000f8e020d */
[C-C-:B0-----:R-:W-:Y:S01]  /*0460*/  IMAD R12, R19.reuse, 0x5, R18.reuse ;  /* 0x00000005130c7824 */ /* 0x141fe200078e0212 */
[C---:B------:R-:W-:Y:S01]  /*0470*/  LEA R10, R19.reuse, R18, 0x1 ;  /* 0x00000012130a7211 */ /* 0x040fe200078e08ff */
[--C-:B------:R-:W-:Y:S01]  /*0480*/  IMAD R22, R19, 0x7, R18.reuse ;  /* 0x0000000713167824 */ /* 0x100fe200078e0212 */
[----:B------:R-:W-:-:S02]  /*0490*/  IADD3 R8, PT, PT, R3, R19, R18 ;  /* 0x0000001303087210 */ /* 0x000fc40007ffe012 */
[-C--:B------:R-:W-:Y:S01]  /*04a0*/  IADD3 R10, PT, PT, R10, R3.reuse, RZ ;  /* 0x000000030a0a7210 */ /* 0x080fe20007ffe0ff */
[----:B------:R-:W-:Y:S01]  /*04b0*/  IMAD.IADD R22, R22, 0x1, R3 ;  /* 0x0000000116167824 */ /* 0x000fe200078e0203 */
[----:B------:R-:W-:Y:S01]  /*04c0*/  IADD3 R12, PT, PT, R12, R3, RZ ;  /* 0x000000030c0c7210 */ /* 0x000fe20007ffe0ff */
[-CC-:B------:R-:W-:Y:S01]  /*04d0*/  IMAD R23, R8, R19.reuse, R18.reuse ;  /* 0x0000001308177224 */ /* 0x180fe200078e0212 */
[----:B------:R-:W-:Y:S01]  /*04e0*/  MOV R8, R6 ;  /* 0x0000000600087202 */ /* 0x000fe20000000f00 */
[-CC-:B------:R-:W-:Y:S02]  /*04f0*/  IMAD R25, R10, R19.reuse, R18.reuse ;  /* 0x000000130a197224 */ /* 0x180fe400078e0212 */
[----:B------:R-:W-:Y:S02]  /*0500*/  HFMA2 R10, -RZ, RZ, 0, 0 ;  /* 0x00000000ff0a7431 */ /* 0x000fe400000001ff */
[-CC-:B------:R-:W-:Y:S02]  /*0510*/  IMAD R27, R12, R19.reuse, R18.reuse ;  /* 0x000000130c1b7224 */ /* 0x180fe400078e0212 */
[----:B------:R-:W-:Y:S01]  /*0520*/  IMAD R19, R22, R19, R18 ;  /* 0x0000001316137224 */ /* 0x000fe200078e0212 */
[-C--:B------:R-:W-:Y:S01]  /*0530*/  IADD3 R22, PT, PT, R7, R0.reuse, RZ ;  /* 0x0000000007167210 */ /* 0x080fe20007ffe0ff */
[----:B------:R-:W-:Y:S01]  /*0540*/  IMAD.IADD R12, R9, 0x1, R0 ;  /* 0x00000001090c7824 */ /* 0x000fe200078e0200 */
[----:B------:R-:W-:-:S02]  /*0550*/  IADD3 R18, PT, PT, R11, R0, RZ ;  /* 0x000000000b127210 */ /* 0x000fc40007ffe0ff */
[-C--:B------:R-:W-:Y:S01]  /*0560*/  IADD3 R24, PT, PT, R27, R0.reuse, RZ ;  /* 0x000000001b187210 */ /* 0x080fe20007ffe0ff */
[--C-:B------:R-:W-:Y:S01]  /*0570*/  IMAD R43, R22, UR4, R13.reuse ;  /* 0x00000004162b7c24 */ /* 0x100fe2000f8e020d */
[-C--:B------:R-:W-:Y:S01]  /*0580*/  IADD3 R22, PT, PT, R25, R0.reuse, RZ ;  /* 0x0000000019167210 */ /* 0x080fe20007ffe0ff */
[--C-:B------:R-:W-:Y:S01]  /*0590*/  IMAD R41, R18, UR4, R13.reuse ;  /* 0x0000000412297c24 */ /* 0x100fe2000f8e020d */
[----:B------:R-:W-:Y:S01]  /*05a0*/  IADD3 R26, PT, PT, R19, R0, RZ ;  /* 0x00000000131a7210 */ /* 0x000fe20007ffe0ff */
[----:B------:R-:W-:Y:S02]  /*05b0*/  IMAD.IADD R18, R23, 0x1, R0 ;  /* 0x0000000117127824 */ /* 0x000fe400078e0200 */
[--C-:B------:R-:W-:Y:S02]  /*05c0*/  IMAD R12, R12, UR4, R13.reuse ;  /* 0x000000040c0c7c24 */ /* 0x100fe4000f8e020d */
[--C-:B------:R-:W-:Y:S02]  /*05d0*/  IMAD R45, R18, UR4, R13.reuse ;  /* 0x00000004122d7c24 */ /* 0x100fe4000f8e020d */
[----:B------:R-:W-:-:S02]  /*05e0*/  IMAD R39, R22, UR4, R13 ;  /* 0x0000000416277c24 */ /* 0x000fc4000f8e020d */
[--C-:B------:R-:W-:Y:S02]  /*05f0*/  IMAD R35, R24, UR4, R13.reuse ;  /* 0x0000000418237c24 */ /* 0x100fe4000f8e020d */
[----:B------:R-:W-:-:S07]  /*0600*/  IMAD R37, R26, UR4, R13 ;  /* 0x000000041a257c24 */ /* 0x000fce000f8e020d */
.L_x_3:
[----:B------:R-:W0:Y:S02]  /*0610*/  LDC.64 R22, c[0x0][0x390] ;  /* 0x0000e400ff167b82 */ /* 0x000e240000000a00 */
[----:B0-----:R-:W-:-:S05]  /*0620*/  IMAD.WIDE R18, R12, 0x8, R22 ;  /* 0x000000080c127825 */ /* 0x001fca00078e0216 */
[----:B------:R0:W2:Y:S01]  /*0630*/  LDG.E.64 R26, desc[UR12][R18.64] ;  /* 0x0000000c121a7981 */ /* 0x0000a2000c1e1b00 */
[----:B------:R-:W-:Y:S01]  /*0640*/  ISETP.NE.OR P2, PT, R32, RZ, P0 ;  /* 0x000000ff2000720c */ /* 0x000fe20000745670 */
[----:B0-----:R-:W0:Y:S02]  /*0650*/  LDC.64 R18, c[0x0][0x398] ;  /* 0x0000e600ff127b82 */ /* 0x001e240000000a00 */
[----:B0-----:R-:W-:Y:S01]  /*0660*/  IMAD.WIDE R24, R8, 0x8, R18 ;  /* 0x0000000808187825 */ /* 0x001fe200078e0212 */
[----:B--2---:R-:W-:-:S07]  /*0670*/  DADD R26, R26, R26 ;  /* 0x000000001a1a7229 */ /* 0x004fce000000001a */
[----:B------:R0:W-:Y:S04]  /*0680*/  STG.E.64 desc[UR12][R24.64], R26 ;  /* 0x0000001a18007986 */ /* 0x0001e8000c101b0c */
[----:B------:R-:W2:Y:S04]  /*0690*/  @!P2 LDG.E.64 R30, desc[UR12][R20.64] ;  /* 0x0000000c141ea981 */ /* 0x000ea8000c1e1b00 */
[----:B------:R-:W2:Y:S04]  /*06a0*/  @!P2 LDG.E.64 R28, desc[UR12][R16.64] ;  /* 0x0000000c101ca981 */ /* 0x000ea8000c1e1b00 */
[----:B0-----:R-:W3:Y:S01]  /*06b0*/  @!P2 LDG.E.64 R26, desc[UR12][R14.64] ;  /* 0x0000000c0e1aa981 */ /* 0x001ee2000c1e1b00 */
[----:B--2---:R-:W-:Y:S01]  /*06c0*/  @!P2 DADD R28, R30, -R28 ;  /* 0x000000001e1ca229 */ /* 0x004fe2000000081c */
[----:B------:R-:W-:-:S07]  /*06d0*/  IMAD.WIDE R30, R45, 0x8, R22 ;  /* 0x000000082d1e7825 */ /* 0x000fce00078e0216 */
[----:B---3--:R-:W-:-:S07]  /*06e0*/  @!P2 DADD R28, R28, R26 ;  /* 0x000000001c1ca229 */ /* 0x008fce000000001a */
[----:B------:R0:W-:Y:S04]  /*06f0*/  @!P2 STG.E.64 desc[UR12][R14.64], R28 ;  /* 0x0000001c0e00a986 */ /* 0x0001e8000c101b0c */
[----:B------:R-:W2:Y:S01]  /*0700*/  LDG.E.64 R30, desc[UR12][R30.64] ;  /* 0x0000000c1e1e7981 */ /* 0x000ea2000c1e1b00 */
[----:B------:R-:W-:-:S05]  /*0710*/  VIADD R34, R10, 0x1 ;  /* 0x000000010a227836 */ /* 0x000fca0000000000 */
[----:B------:R-:W-:Y:S02]  /*0720*/  ISETP.NE.OR P2, PT, R13, R34, P0 ;  /* 0x000000220d00720c */ /* 0x000fe40000745670 */
[----:B------:R-:W-:-:S05]  /*0730*/  MOV R34, UR6 ;  /* 0x0000000600227c02 */ /* 0x000fca0008000f00 */
[----:B------:R-:W-:Y:S01]  /*0740*/  IMAD.WIDE R24, R34, 0x8, R24 ;  /* 0x0000000822187825 */ /* 0x000fe200078e0218 */
[----:B--2---:R-:W-:-:S07]  /*0750*/  DADD R26, R30, R30 ;  /* 0x000000001e1a7229 */ /* 0x004fce000000001e */
[----:B------:R1:W-:Y:S04]  /*0760*/  STG.E.64 desc[UR12][R24.64], R26 ;  /* 0x0000001a18007986 */ /* 0x0003e8000c101b0c */
[----:B------:R-:W2:Y:S04]  /*0770*/  @!P2 LDG.E.64 R30, desc[UR12][R20.64] ;  /* 0x0000000c141ea981 */ /* 0x000ea8000c1e1b00 */
[----:B0-----:R-:W2:Y:S04]  /*0780*/  @!P2 LDG.E.64 R28, desc[UR12][R16.64] ;  /* 0x0000000c101ca981 */ /* 0x001ea8000c1e1b00 */
[----:B-1----:R-:W3:Y:S01]  /*0790*/  @!P2 LDG.E.64 R26, desc[UR12][R14.64] ;  /* 0x0000000c0e1aa981 */ /* 0x002ee2000c1e1b00 */
[----:B--2---:R-:W-:Y:S01]  /*07a0*/  @!P2 DADD R28, R30, -R28 ;  /* 0x000000001e1ca229 */ /* 0x004fe2000000081c */
[----:B------:R-:W-:-:S07]  /*07b0*/  IMAD.WIDE R30, R39, 0x8, R22 ;  /* 0x00000008271e7825 */ /* 0x000fce00078e0216 */
[----:B---3--:R-:W-:-:S07]  /*07c0*/  @!P2 DADD R28, R28, R26 ;  /* 0x000000001c1ca229 */ /* 0x008fce000000001a */
[----:B------:R0:W-:Y:S04]  /*07d0*/  @!P2 STG.E.64 desc[UR12][R14.64], R28 ;  /* 0x0000001c0e00a986 */ /* 0x0001e8000c101b0c */
[----:B------:R-:W2:Y:S01]  /*07e0*/  LDG.E.64 R30, desc[UR12][R30.64] ;  /* 0x0000000c1e1e7981 */ /* 0x000ea2000c1e1b00 */
[----:B------:R-:W-:-:S04]  /*07f0*/  IADD3 R34, PT, PT, R10, 0x2, RZ ;  /* 0x000000020a227810 */ /* 0x000fc80007ffe0ff */
        /* <DEDUP_REMOVED lines=41> */
[----:B------:R-:W-:Y:S02]  /*0a90*/  VIADD R28, R10, 0x5 ;  /* 0x000000050a1c7836 */ /* 0x000fe40000000000 */
[----:B------:R-:W-:-:S03]  /*0aa0*/  IMAD.WIDE R24, R34, 0x8, R24 ;  /* 0x0000000822187825 */ /* 0x000fc600078e0218 */
[----:B------:R-:W-:Y:S01]  /*0ab0*/  ISETP.NE.OR P2, PT, R13, R28, P0 ;  /* 0x0000001c0d00720c */ /* 0x000fe20000745670 */
[----:B--2---:R-:W-:-:S07]  /*0ac0*/  DADD R28, R30, R30 ;  /* 0x000000001e1c7229 */ /* 0x004fce000000001e */
[----:B------:R1:W-:Y:S05]  /*0ad0*/  STG.E.64 desc[UR12][R24.64], R28 ;  /* 0x0000001c18007986 */ /* 0x0003ea000c101b0c */
        /* <DEDUP_REMOVED lines=14> */
[----:B0-----:R-:W2:Y:S04]  /*0bc0*/  @!P2 LDG.E.64 R26, desc[UR12][R20.64] ;  /* 0x0000000c141aa981 */ /* 0x001ea8000c1e1b00 */
[----:B------:R-:W3:Y:S04]  /*0bd0*/  @!P2 LDG.E.64 R30, desc[UR12][R14.64] ;  /* 0x0000000c0e1ea981 */ /* 0x000ee8000c1e1b00 */
[----:B-1----:R-:W2:Y:S01]  /*0be0*/  @!P2 LDG.E.64 R28, desc[UR12][R16.64] ;  /* 0x0000000c101ca981 */ /* 0x002ea2000c1e1b00 */
[----:B------:R-:W-:Y:S01]  /*0bf0*/  IMAD.WIDE R22, R37, 0x8, R22 ;  /* 0x0000000825167825 */ /* 0x000fe200078e0216 */
[----:B--2---:R-:W-:-:S08]  /*0c00*/  @!P2 DADD R26, R26, -R28 ;  /* 0x000000001a1aa229 */ /* 0x004fd0000000081c */
[----:B---3--:R-:W-:-:S07]  /*0c10*/  @!P2 DADD R30, R26, R30 ;  /* 0x000000001a1ea229 */ /* 0x008fce000000001e */
[----:B------:R-:W-:Y:S04]  /*0c20*/  @!P2 STG.E.64 desc[UR12][R14.64], R30 ;  /* 0x0000001e0e00a986 */ /* 0x000fe8000c101b0c */
[----:B------:R-:W2:Y:S01]  /*0c30*/  LDG.E.64 R22, desc[UR12][R22.64] ;  /* 0x0000000c16167981 */ /* 0x000ea2000c1e1b00 */
[----:B------:R-:W-:Y:S01]  /*0c40*/  IADD3 R26, PT, PT, R10, 0x7, RZ ;  /* 0x000000070a1a7810 */ /* 0x000fe20007ffe0ff */
[----:B------:R-:W-:-:S03]  /*0c50*/  IMAD.U32 R27, RZ, RZ, UR6 ;  /* 0x00000006ff1b7e24 */ /* 0x000fc6000f8e00ff */
[----:B------:R-:W-:Y:S01]  /*0c60*/  ISETP.NE.OR P2, PT, R13, R26, P0 ;  /* 0x0000001a0d00720c */ /* 0x000fe20000745670 */
[----:B------:R-:W-:Y:S01]  /*0c70*/  IMAD.WIDE R26, R27, 0x8, R24 ;  /* 0x000000081b1a7825 */ /* 0x000fe200078e0218 */
[----:B--2---:R-:W-:-:S07]  /*0c80*/  DADD R28, R22, R22 ;  /* 0x00000000161c7229 */ /* 0x004fce0000000016 */
[----:B------:R0:W-:Y:S04]  /*0c90*/  STG.E.64 desc[UR12][R26.64], R28 ;  /* 0x0000001c1a007986 */ /* 0x0001e8000c101b0c */
[----:B------:R-:W2:Y:S04]  /*0ca0*/  @!P2 LDG.E.64 R24, desc[UR12][R16.64] ;  /* 0x0000000c1018a981 */ /* 0x000ea8000c1e1b00 */
[----:B------:R-:W3:Y:S04]  /*0cb0*/  @!P2 LDG.E.64 R22, desc[UR12][R14.64] ;  /* 0x0000000c0e16a981 */ /* 0x000ee8000c1e1b00 */
[----:B0-----:R-:W2:Y:S01]  /*0cc0*/  @!P2 LDG.E.64 R26, desc[UR12][R20.64] ;  /* 0x0000000c141aa981 */ /* 0x001ea2000c1e1b00 */
[----:B------:R-:W-:Y:S01]  /*0cd0*/  IADD3 R10, PT, PT, R10, 0x8, RZ ;  /* 0x000000080a0a7810 */ /* 0x000fe20007ffe0ff */
[----:B------:R-:W-:Y:S01]  /*0ce0*/  IMAD.U32 R36, RZ, RZ, UR8 ;  /* 0x00000008ff247e24 */ /* 0x000fe2000f8e00ff */
[----:B------:R-:W-:-:S02]  /*0cf0*/  MOV R30, UR8 ;  /* 0x00000008001e7c02 */ /* 0x000fc40008000f00 */
[----:B------:R-:W-:Y:S02]  /*0d00*/  MOV R34, UR8 ;  /* 0x0000000800227c02 */ /* 0x000fe40008000f00 */
[----:B------:R-:W-:Y:S01]  /*0d10*/  MOV R28, UR8 ;  /* 0x00000008001c7c02 */ /* 0x000fe20008000f00 */
[----:B------:R-:W-:Y:S01]  /*0d20*/  IMAD R33, R36, 0x8, R33 ;  /* 0x0000000824217824 */ /* 0x000fe200078e0221 */
[----:B------:R-:W-:Y:S02]  /*0d30*/  LEA R39, R30, R39, 0x3 ;  /* 0x000000271e277211 */ /* 0x000fe400078e18ff */
[----:B------:R-:W-:Y:S02]  /*0d40*/  LEA R41, R34, R41, 0x3 ;  /* 0x0000002922297211 */ /* 0x000fe400078e18ff */
[----:B------:R-:W-:Y:S02]  /*0d50*/  LEA R37, R28, R37, 0x3 ;  /* 0x000000251c257211 */ /* 0x000fe400078e18ff */
[----:B------:R-:W-:-:S02]  /*0d60*/  IADD3 R32, PT, PT, R32, 0x8, RZ ;  /* 0x0000000820207810 */ /* 0x000fc40007ffe0ff */
[----:B------:R-:W-:Y:S01]  /*0d70*/  IADD3 R8, PT, PT, R8, UR5, RZ ;  /* 0x0000000508087c10 */ /* 0x000fe2000fffe0ff */
[----:B--2---:R-:W-:-:S08]  /*0d80*/  @!P2 DADD R24, R26, -R24 ;  /* 0x000000001a18a229 */ /* 0x004fd00000000818 */
[----:B---3--:R-:W-:-:S07]  /*0d90*/  @!P2 DADD R22, R24, R22 ;  /* 0x000000001816a229 */ /* 0x008fce0000000016 */
[----:B------:R0:W-:Y:S01]  /*0da0*/  @!P2 STG.E.64 desc[UR12][R14.64], R22 ;  /* 0x000000160e00a986 */ /* 0x0001e2000c101b0c */
[----:B------:R-:W-:Y:S02]  /*0db0*/  ISETP.NE.AND P2, PT, R10, UR7, PT ;  /* 0x000000070a007c0c */ /* 0x000fe4000bf45270 */
[----:B------:R-:W-:Y:S02]  /*0dc0*/  MOV R24, UR8 ;  /* 0x0000000800187c02 */ /* 0x000fe40008000f00 */
[----:B------:R-:W-:Y:S02]  /*0dd0*/  MOV R26, UR8 ;  /* 0x00000008001a7c02 */ /* 0x000fe40008000f00 */
[C---:B------:R-:W-:Y:S02]  /*0de0*/  LEA R45, R24.reuse, R45, 0x3 ;  /* 0x0000002d182d7211 */ /* 0x040fe400078e18ff */
[----:B------:R-:W-:Y:S01]  /*0df0*/  LEA R35, R24, R35, 0x3 ;  /* 0x0000002318237211 */ /* 0x000fe200078e18ff */
[----:B0-----:R-:W-:Y:S01]  /*0e00*/  IMAD.U32 R23, RZ, RZ, UR8 ;  /* 0x00000008ff177e24 */ /* 0x001fe2000f8e00ff */
[----:B------:R-:W-:-:S03]  /*0e10*/  LEA R43, R26, R43, 0x3 ;  /* 0x0000002b1a2b7211 */ /* 0x000fc600078e18ff */
[----:B------:R-:W-:Y:S01]  /*0e20*/  IMAD R12, R23, 0x8, R12 ;  /* 0x00000008170c7824 */ /* 0x000fe200078e020c */
[----:B------:R-:W-:Y:S06]  /*0e30*/  @P2 BRA `(.L_x_3) ;  /* 0xfffffff400f42947 */ /* 0x000fec000383ffff */
[----:B------:R-:W-:-:S07]  /*0e40*/  MOV R29, UR7 ;  /* 0x00000007001d7c02 */ /* 0x000fce0008000f00 */
.L_x_2:
[----:B------:R-:W0:Y:S02]  /*0e50*/  LDC R8, c[0x0][0x380] ;  /* 0x0000e000ff087b82 */ /* 0x000e240000000800 */
[----:B0-----:R-:W-:-:S04]  /*0e60*/  LOP3.LUT R10, R8, 0x7, RZ, 0xc0, !PT ;  /* 0x00000007080a7812 */ /* 0x001fc800078ec0ff */
[----:B------:R-:W-:-:S13]  /*0e70*/  ISETP.NE.AND P0, PT, R10, RZ, PT ;  /* 0x000000ff0a00720c */ /* 0x000fda0003f05270 */
[----:B------:R-:W-:Y:S05]  /*0e80*/  @!P0 BRA `(.L_x_4) ;  /* 0x0000000800348947 */ /* 0x000fea0003800000 */
[----:B------:R-:W-:Y:S05]  /*0e90*/  @!P1 BRA `(.L_x_5) ;  /* 0x00000004001c9947 */ /* 0x000fea0003800000 */
[----:B------:R-:W0:Y:S01]  /*0ea0*/  LDC.64 R24, c[0x0][0x390] ;  /* 0x0000e400ff187b82 */ /* 0x000e220000000a00 */
[----:B------:R-:W1:Y:S01]  /*0eb0*/  LDCU UR4, c[0x0][0x384] ;  /* 0x00007080ff0477ac */ /* 0x000e620008000800 */
[----:B------:R-:W-:Y:S02]  /*0ec0*/  IMAD.IADD R10, R2, 0x1, R13 ;  /* 0x00000001020a7824 */ /* 0x000fe400078e020d */
[----:B------:R-:W-:-:S04]  /*0ed0*/  IMAD R37, R29, UR10, R4 ;  /* 0x0000000a1d257c24 */ /* 0x000fc8000f8e0204 */
[----:B-1----:R-:W-:-:S04]  /*0ee0*/  IMAD R35, R37, UR4, R10 ;  /* 0x0000000425237c24 */ /* 0x002fc8000f8e020a */
[----:B0-----:R-:W-:-:S06]  /*0ef0*/  IMAD.WIDE R34, R35, 0x8, R24 ;  /* 0x0000000823227825 */ /* 0x001fcc00078e0218 */
[----:B------:R-:W2:Y:S01]  /*0f00*/  LDG.E.64 R34, desc[UR12][R34.64] ;  /* 0x0000000c22227981 */ /* 0x000ea2000c1e1b00 */
[----:B------:R-:W-:Y:S01]  /*0f10*/  ISETP.NE.AND P0, PT, R3, R0, PT ;  /* 0x000000000300720c */ /* 0x000fe20003f05270 */
[----:B------:R-:W-:-:S03]  /*0f20*/  IMAD R23, R29, UR6, R6 ;  /* 0x000000061d177c24 */ /* 0x000fc6000f8e0206 */
[----:B------:R-:W-:Y:S01]  /*0f30*/  ISETP.NE.OR P2, PT, R13, R29, P0 ;  /* 0x0000001d0d00720c */ /* 0x000fe20000745670 */
[----:B------:R-:W-:Y:S01]  /*0f40*/  IMAD.WIDE R22, R23, 0x8, R18 ;  /* 0x0000000817167825 */ /* 0x000fe200078e0212 */
[----:B--2---:R-:W-:-:S07]  /*0f50*/  DADD R38, R34, R34 ;  /* 0x0000000022267229 */ /* 0x004fce0000000022 */
[----:B------:R0:W-:Y:S04]  /*0f60*/  STG.E.64 desc[UR12][R22.64], R38 ;  /* 0x0000002616007986 */ /* 0x0001e8000c101b0c */
[----:B------:R-:W2:Y:S04]  /*0f70*/  @!P2 LDG.E.64 R30, desc[UR12][R20.64] ;  /* 0x0000000c141ea981 */ /* 0x000ea8000c1e1b00 */
[----:B------:R-:W2:Y:S04]  /*0f80*/  @!P2 LDG.E.64 R32, desc[UR12][R16.64] ;  /* 0x0000000c1020a981 */ /* 0x000ea8000c1e1b00 */
[----:B------:R-:W3:Y:S01]  /*0f90*/  @!P2 LDG.E.64 R26, desc[UR12][R14.64] ;  /* 0x0000000c0e1aa981 */ /* 0x000ee2000c1e1b00 */
[----:B------:R-:W-:-:S05]  /*0fa0*/  IADD3 R35, PT, PT, R37, UR10, RZ ;  /* 0x0000000a25237c10 */ /* 0x000fca000fffe0ff */
[----:B------:R-:W-:-:S04]  /*0fb0*/  IMAD R41, R35, UR4, R10 ;  /* 0x0000000423297c24 */ /* 0x000fc8000f8e020a */
[----:B------:R-:W-:Y:S01]  /*0fc0*/  IMAD.WIDE R40, R41, 0x8, R24 ;  /* 0x0000000829287825 */ /* 0x000fe200078e0218 */
[----:B--2---:R-:W-:-:S08]  /*0fd0*/  @!P2 DADD R30, R30, -R32 ;  /* 0x000000001e1ea229 */ /* 0x004fd00000000820 */
[----:B---3--:R-:W-:-:S07]  /*0fe0*/  @!P2 DADD R36, R30, R26 ;  /* 0x000000001e24a229 */ /* 0x008fce000000001a */
[----:B------:R1:W-:Y:S04]  /*0ff0*/  @!P2 STG.E.64 desc[UR12][R14.64], R36 ;  /* 0x000000240e00a986 */ /* 0x0003e8000c101b0c */
[----:B------:R-:W2:Y:S01]  /*1000*/  LDG.E.64 R26, desc[UR12][R40.64] ;  /* 0x0000000c281a7981 */ /* 0x000ea2000c1e1b00 */
[----:B------:R-:W-:Y:S02]  /*1010*/  IADD3 R12, PT, PT, R29, 0x1, RZ ;  /* 0x000000011d0c7810 */ /* 0x000fe40007ffe0ff */
[----:B------:R-:W-:Y:S02]  /*1020*/  MOV R31, UR6 ;  /* 0x00000006001f7c02 */ /* 0x000fe40008000f00 */
[----:B------:R-:W-:-:S03]  /*1030*/  ISETP.NE.OR P2, PT, R13, R12, P0 ;  /* 0x0000000c0d00720c */ /* 0x000fc60000745670 */
[----:B0-----:R-:W-:Y:S01]  /*1040*/  IMAD.WIDE R22, R31, 0x8, R22 ;  /* 0x000000081f167825 */ /* 0x001fe200078e0216 */
[----:B--2---:R-:W-:-:S07]  /*1050*/  DADD R38, R26, R26 ;  /* 0x000000001a267229 */ /* 0x004fce000000001a */
[----:B------:R0:W-:Y:S04]  /*1060*/  STG.E.64 desc[UR12][R22.64], R38 ;  /* 0x0000002616007986 */ /* 0x0001e8000c101b0c */
[----:B------:R-:W2:Y:S04]  /*1070*/  @!P2 LDG.E.64 R30, desc[UR12][R20.64] ;  /* 0x0000000c141ea981 */ /* 0x000ea8000c1e1b00 */
[----:B------:R-:W2:Y:S04]  /*1080*/  @!P2 LDG.E.64 R32, desc[UR12][R16.64] ;  /* 0x0000000c1020a981 */ /* 0x000ea8000c1e1b00 */
[----:B------:R-:W1:Y:S01]  /*1090*/  @!P2 LDG.E.64 R26, desc[UR12][R14.64] ;  /* 0x0000000c0e1aa981 */ /* 0x000e62000c1e1b00 */
[----:B------:R-:W-:-:S04]  /*10a0*/  VIADD R35, R35, UR10 ;  /* 0x0000000a23237c36 */ /* 0x000fc80008000000 */
[----:B------:R-:W-:-:S04]  /*10b0*/  IMAD R41, R35, UR4, R10 ;  /* 0x0000000423297c24 */ /* 0x000fc8000f8e020a */
[----:B------:R-:W-:Y:S01]  /*10c0*/  IMAD.WIDE R40, R41, 0x8, R24 ;  /* 0x0000000829287825 */ /* 0x000fe200078e0218 */
[----:B--2---:R-:W-:-:S08]  /*10d0*/  @!P2 DADD R30, R30, -R32 ;  /* 0x000000001e1ea229 */ /* 0x004fd00000000820 */
[----:B-1----:R-:W-:-:S07]  /*10e0*/  @!P2 DADD R36, R30, R26 ;  /* 0x000000001e24a229 */ /* 0x002fce000000001a */
[----:B------:R-:W-:Y:S04]  /*10f0*/  @!P2 STG.E.64 desc[UR12][R14.64], R36 ;  /* 0x000000240e00a986 */ /* 0x000fe8000c101b0c */
        /* <DEDUP_REMOVED lines=17> */
[----:B------:R-:W-:Y:S01]  /*1210*/  IMAD.U32 R33, RZ, RZ, UR6 ;  /* 0x00000006ff217e24 */ /* 0x000fe2000f8e00ff */
[----:B------:R-:W-:Y:S01]  /*1220*/  IADD3 R10, PT, PT, R29, 0x3, RZ ;  /* 0x000000031d0a7810 */ /* 0x000fe20007ffe0ff */
[----:B------:R-:W-:Y:S02]  /*1230*/  BSSY.RECONVERGENT B1, `(.L_x_6) ;  /* 0x000000c000017945 */ /* 0x000fe40003800200 */
[----:B0-----:R-:W-:Y:S01]  /*1240*/  IMAD.WIDE R22, R33, 0x8, R22 ;  /* 0x0000000821167825 */ /* 0x001fe200078e0216 */
[----:B------:R-:W-:Y:S01]  /*1250*/  ISETP.NE.OR P0, PT, R13, R10, P0 ;  /* 0x0000000a0d00720c */ /* 0x000fe20000705670 */
[----:B--2---:R-:W-:-:S07]  /*1260*/  DADD R30, R24, R24 ;  /* 0x00000000181e7229 */ /* 0x004fce0000000018 */
[----:B------:R1:W-:Y:S05]  /*1270*/  STG.E.64 desc[UR12][R22.64], R30 ;  /* 0x0000001e16007986 */ /* 0x0003ea000c101b0c */
[----:B------:R-:W-:Y:S05]  /*1280*/  @P0 BRA `(.L_x_7) ;  /* 0x0000000000180947 */ /* 0x000fea0003800000 */
[----:B-1----:R-:W2:Y:S04]  /*1290*/  LDG.E.64 R22, desc[UR12][R20.64] ;  /* 0x0000000c14167981 */ /* 0x002ea8000c1e1b00 */
[----:B------:R-:W2:Y:S04]  /*12a0*/  LDG.E.64 R24, desc[UR12][R16.64] ;  /* 0x0000000c10187981 */ /* 0x000ea8000c1e1b00 */
[----:B------:R-:W3:Y:S01]  /*12b0*/  LDG.E.64 R26, desc[UR12][R14.64] ;  /* 0x0000000c0e1a7981 */ /* 0x000ee2000c1e1b00 */
[----:B--2---:R-:W-:-:S08]  /*12c0*/  DADD R22, R22, -R24 ;  /* 0x0000000016167229 */ /* 0x004fd00000000818 */
[----:B---3--:R-:W-:-:S07]  /*12d0*/  DADD R22, R22, R26 ;  /* 0x0000000016167229 */ /* 0x008fce000000001a */
[----:B------:R0:W-:Y:S04]  /*12e0*/  STG.E.64 desc[UR12][R14.64], R22 ;  /* 0x000000160e007986 */ /* 0x0001e8000c101b0c */
.L_x_7:
[----:B------:R-:W-:Y:S05]  /*12f0*/  BSYNC.RECONVERGENT B1 ;  /* 0x0000000000017941 */ /* 0x000fea0003800200 */
.L_x_6:
[----:B------:R-:W-:-:S07]  /*1300*/  IADD3 R29, PT, PT, R29, 0x4, RZ ;  /* 0x000000041d1d7810 */ /* 0x000fce0007ffe0ff */
.L_x_5:
[----:B------:R-:W-:Y:S01]  /*1310*/  LOP3.LUT R8, R8, 0x3, RZ, 0xc0, !PT ;  /* 0x0000000308087812 */ /* 0x000fe200078ec0ff */
[----:B------:R-:W-:Y:S03]  /*1320*/  BSSY.RECONVERGENT B1, `(.L_x_4) ;  /* 0x0000043000017945 */ /* 0x000fe60003800200 */
[----:B------:R-:W-:-:S13]  /*1330*/  ISETP.NE.AND P0, PT, R8, RZ, PT ;  /* 0x000000ff0800720c */ /* 0x000fda0003f05270 */
[----:B------:R-:W-:Y:S05]  /*1340*/  @!P0 BRA `(.L_x_8) ;  /* 0x0000000400008947 */ /* 0x000fea0003800000 */
[----:B------:R-:W-:-:S13]  /*1350*/  ISETP.NE.AND P0, PT, R8, 0x1, PT ;  /* 0x000000010800780c */ /* 0x000fda0003f05270 */
[----:B------:R-:W-:Y:S05]  /*1360*/  @!P0 BRA `(.L_x_9) ;  /* 0x00000000009c8947 */ /* 0x000fea0003800000 */
[----:B01----:R-:W0:Y:S01]  /*1370*/  LDC.64 R22, c[0x0][0x390] ;  /* 0x0000e400ff167b82 */ /* 0x003e220000000a00 */
[----:B------:R-:W1:Y:S01]  /*1380*/  LDCU UR4, c[0x0][0x384] ;  /* 0x00007080ff0477ac */ /* 0x000e620008000800 */
[----:B------:R-:W-:Y:S01]  /*1390*/  IADD3 R39, PT, PT, R2, R13, RZ ;  /* 0x0000000d02277210 */ /* 0x000fe20007ffe0ff */
        /* <DEDUP_REMOVED lines=28> */
[----:B------:R-:W2:Y:S04]  /*1560*/  LDG.E.64 R22, desc[UR12][R20.64] ;  /* 0x0000000c14167981 */ /* 0x000ea8000c1e1b00 */
[----:B-1----:R-:W2:Y:S04]  /*1570*/  LDG.E.64 R24, desc[UR12][R16.64] ;  /* 0x0000000c10187981 */ /* 0x002ea8000c1e1b00 */
[----:B------:R-:W3:Y:S01]  /*1580*/  LDG.E.64 R26, desc[UR12][R14.64] ;  /* 0x0000000c0e1a7981 */ /* 0x000ee2000c1e1b00 */
[----:B--2---:R-:W-:-:S08]  /*1590*/  DADD R22, R22, -R24 ;  /* 0x0000000016167229 */ /* 0x004fd00000000818 */
[----:B---3--:R-:W-:-:S07]  /*15a0*/  DADD R22, R22, R26 ;  /* 0x0000000016167229 */ /* 0x008fce000000001a */
[----:B------:R0:W-:Y:S04]  /*15b0*/  STG.E.64 desc[UR12][R14.64], R22 ;  /* 0x000000160e007986 */ /* 0x0001e8000c101b0c */
.L_x_11:
[----:B------:R-:W-:Y:S05]  /*15c0*/  BSYNC.RECONVERGENT B2 ;  /* 0x0000000000027941 */ /* 0x000fea0003800200 */
.L_x_10:
[----:B------:R-:W-:-:S07]  /*15d0*/  IADD3 R29, PT, PT, R29, 0x2, RZ ;  /* 0x000000021d1d7810 */ /* 0x000fce0007ffe0ff */
.L_x_9:
[----:B------:R-:W2:Y:S02]  /*15e0*/  LDCU UR4, c[0x0][0x380] ;  /* 0x00007000ff0477ac */ /* 0x000ea40008000800 */
[----:B--2---:R-:W-:-:S09]  /*15f0*/  ULOP3.LUT UP0, URZ, UR4, 0x1, URZ, 0xc0, !UPT ;  /* 0x0000000104ff7892 */ /* 0x004fd2000f80c0ff */
[----:B------:R-:W-:Y:S05]  /*1600*/  BRA.U !UP0, `(.L_x_8) ;  /* 0x0000000108507547 */ /* 0x000fea000b800000 */
[----:B01----:R-:W0:Y:S01]  /*1610*/  LDC.64 R22, c[0x0][0x390] ;  /* 0x0000e400ff167b82 */ /* 0x003e220000000a00 */
[----:B------:R-:W1:Y:S01]  /*1620*/  LDCU UR4, c[0x0][0x384] ;  /* 0x00007080ff0477ac */ /* 0x000e620008000800 */
[----:B------:R-:W-:Y:S01]  /*1630*/  IADD3 R25, PT, PT, R2, R13, RZ ;  /* 0x0000000d02197210 */ /* 0x000fe20007ffe0ff */
[----:B------:R-:W-:-:S04]  /*1640*/  IMAD R8, R29, UR10, R4 ;  /* 0x0000000a1d087c24 */ /* 0x000fc8000f8e0204 */
[----:B-1----:R-:W-:-:S04]  /*1650*/  IMAD R25, R8, UR4, R25 ;  /* 0x0000000408197c24 */ /* 0x002fc8000f8e0219 */
[----:B0-----:R-:W-:-:S06]  /*1660*/  IMAD.WIDE R22, R25, 0x8, R22 ;  /* 0x0000000819167825 */ /* 0x001fcc00078e0216 */
[----:B------:R-:W2:Y:S01]  /*1670*/  LDG.E.64 R22, desc[UR12][R22.64] ;  /* 0x0000000c16167981 */ /* 0x000ea2000c1e1b00 */
[----:B------:R-:W-:Y:S01]  /*1680*/  IMAD R27, R29, UR6, R6 ;  /* 0x000000061d1b7c24 */ /* 0x000fe2000f8e0206 */
[----:B------:R-:W-:-:S03]  /*1690*/  ISETP.NE.AND P0, PT, R13, R29, PT ;  /* 0x0000001d0d00720c */ /* 0x000fc60003f05270 */
[----:B------:R-:W-:Y:S01]  /*16a0*/  IMAD.WIDE R18, R27, 0x8, R18 ;  /* 0x000000081b127825 */ /* 0x000fe200078e0212 */
[----:B------:R-:W-:Y:S01]  /*16b0*/  ISETP.NE.OR P0, PT, R3, R0, P0 ;  /* 0x000000000300720c */ /* 0x000fe20000705670 */
[----:B--2---:R-:W-:-:S07]  /*16c0*/  DADD R24, R22, R22 ;  /* 0x0000000016187229 */ /* 0x004fce0000000016 */
[----:B------:R2:W-:Y:S05]  /*16d0*/  STG.E.64 desc[UR12][R18.64], R24 ;  /* 0x0000001812007986 */ /* 0x0005ea000c101b0c */
[----:B------:R-:W-:Y:S05]  /*16e0*/  @P0 BRA `(.L_x_8) ;  /* 0x0000000000180947 */ /* 0x000fea0003800000 */
[----:B------:R-:W3:Y:S04]  /*16f0*/  LDG.E.64 R16, desc[UR12][R16.64] ;  /* 0x0000000c10107981 */ /* 0x000ee8000c1e1b00 */
[----:B--2---:R-:W3:Y:S04]  /*1700*/  LDG.E.64 R18, desc[UR12][R20.64] ;  /* 0x0000000c14127981 */ /* 0x004ee8000c1e1b00 */
[----:B------:R-:W2:Y:S01]  /*1710*/  LDG.E.64 R22, desc[UR12][R14.64] ;  /* 0x0000000c0e167981 */ /* 0x000ea2000c1e1b00 */
[----:B---3--:R-:W-:-:S08]  /*1720*/  DADD R18, R18, -R16 ;  /* 0x0000000012127229 */ /* 0x008fd00000000810 */
[----:B--2---:R-:W-:-:S07]  /*1730*/  DADD R18, R18, R22 ;  /* 0x0000000012127229 */ /* 0x004fce0000000016 */
[----:B------:R3:W-:Y:S04]  /*1740*/  STG.E.64 desc[UR12][R14.64], R18 ;  /* 0x000000120e007986 */ /* 0x0007e8000c101b0c */
.L_x_8:
[----:B------:R-:W-:Y:S05]  /*1750*/  BSYNC.RECONVERGENT B1 ;  /* 0x0000000000017941 */ /* 0x000fea0003800200 */
.L_x_4:
[----:B------:R-:W4:Y:S01]  /*1760*/  LDCU UR4, c[0x0][0x380] ;  /* 0x00007000ff0477ac */ /* 0x000f220008000800 */
[----:B------:R-:W-:-:S04]  /*1770*/  IADD3 R13, PT, PT, R13, 0x1, RZ ;  /* 0x000000010d0d7810 */ /* 0x000fc80007ffe0ff */
[----:B----4-:R-:W-:-:S13]  /*1780*/  ISETP.NE.AND P0, PT, R13, UR4, PT ;  /* 0x000000040d007c0c */ /* 0x010fda000bf05270 */
[----:B------:R-:W-:Y:S05]  /*1790*/  @P0 BRA `(.L_x_12) ;  /* 0xffffffe800dc0947 */ /* 0x000fea000383ffff */
[----:B------:R-:W4:Y:S01]  /*17a0*/  LDCU UR4, c[0x0][0x364] ;  /* 0x00006c80ff0477ac */ /* 0x000f220008000800 */
[----:B------:R-:W4:Y:S02]  /*17b0*/  LDC R9, c[0x0][0x374] ;  /* 0x0000dd00ff097b82 */ /* 0x000f240000000800 */
[----:B----4-:R-:W-:-:S05]  /*17c0*/  IMAD R0, R9, UR4, R0 ;  /* 0x0000000409007c24 */ /* 0x010fca000f8e0200 */
[----:B------:R-:W-:-:S13]  /*17d0*/  ISETP.GE.AND P0, PT, R0, UR6, PT ;  /* 0x0000000600007c0c */ /* 0x000fda000bf06270 */
[----:B------:R-:W-:Y:S05]  /*17e0*/  @!P0 BRA `(.L_x_13) ;  /* 0xffffffe800a48947 */ /* 0x000fea000383ffff */
.L_x_1:
[----:B------:R-:W-:Y:S05]  /*17f0*/  BSYNC.RECONVERGENT B0 ;  /* 0x0000000000007941 */ /* 0x000fea0003800200 */
.L_x_0:
[----:B------:R-:W4:Y:S01]  /*1800*/  LDCU UR4, c[0x0][0x360] ;  /* 0x00006c00ff0477ac */ /* 0x000f220008000800 */
[----:B------:R-:W4:Y:S02]  /*1810*/  LDC R2, c[0x0][0x370] ;  /* 0x0000dc00ff027b82 */ /* 0x000f240000000800 */
[----:B----4-:R-:W-:-:S05]  /*1820*/  IMAD R3, R2, UR4, R3 ;  /* 0x0000000402037c24 */ /* 0x010fca000f8e0203 */
[----:B------:R-:W-:-:S13]  /*1830*/  ISETP.GE.AND P0, PT, R3, UR6, PT ;  /* 0x0000000603007c0c */ /* 0x000fda000bf06270 */
[----:B------:R-:W-:Y:S05]  /*1840*/  @!P0 BRA `(.L_x_14) ;  /* 0xffffffe800548947 */ /* 0x000fea000383ffff */
[----:B------:R-:W-:Y:S05]  /*1850*/  EXIT ;  /* 0x000000000000794d */ /* 0x000fea0003800000 */
.L_x_15:
[----:B------:R-:W-:-:S00]  /*1860*/  BRA `(.L_x_15) ;  /* 0xfffffffc00fc7947 */ /* 0x000fc0000383ffff */
[----:B------:R-:W-:-:S00]  /*1870*/  NOP ;  /* 0x0000000000007918 */ /* 0x000fc00000000000 */
        /* <DEDUP_REMOVED lines=8> */
.L_x_16:


//--------------------- .nv.shared.reserved.0     --------------------------
	.section	.nv.shared.reserved.0,"aw",@nobits
	.weak		__nv_reservedSMEM_offset_0_alias
	.size		__nv_reservedSMEM_offset_0_alias, 0, 64
	.other		__nv_reservedSMEM_offset_0_alias,@"STO_CUDA_RESERVED_SHARED STV_DEFAULT"
__nv_reservedSMEM_offset_0_alias:
	.zero		0
	.zero		64


//--------------------- .nv.constant0._Z21ph_dRPA_A_sing_kerneliiPdS_S_ --------------------------
	.section	.nv.constant0._Z21ph_dRPA_A_sing_kerneliiPdS_S_,"a",@progbits
	.sectionflags	@""
	.align	4
.nv.constant0._Z21ph_dRPA_A_sing_kerneliiPdS_S_:
	.zero		928


//--------------------- SYMBOLS --------------------------

	.type		.nv.reservedSmem.offset0,@object
	.size		.nv.reservedSmem.offset0,0x4
